	.headerflags	@"EF_CUDA_TEXMODE_UNIFIED EF_CUDA_64BIT_ADDRESS EF_CUDA_ACCELERATORS EF_CUDA_SM90 EF_CUDA_VIRTUAL_SM(EF_CUDA_SM90)"
	.elftype	@"ET_EXEC"


//--------------------- .nv.info                  --------------------------
	.section	.nv.info,"",@"SHT_CUDA_INFO"
	.align	4


	//----- nvinfo : EIATTR_REGCOUNT
	.align		4
        /*0000*/ 	.byte	0x04, 0x2f
        /*0002*/ 	.short	(.L_1 - .L_0)
	.align		4
.L_0:
        /*0004*/ 	.word	index@(triton_poi_fused_clone_1)
        /*0008*/ 	.word	0x0000000e


	//----- nvinfo : EIATTR_MIN_STACK_SIZE
	.align		4
.L_1:
        /*000c*/ 	.byte	0x04, 0x12
        /*000e*/ 	.short	(.L_3 - .L_2)
	.align		4
.L_2:
        /*0010*/ 	.word	index@(triton_poi_fused_clone_1)
        /*0014*/ 	.word	0x00000000


	//----- nvinfo : EIATTR_FRAME_SIZE
	.align		4
.L_3:
        /*0018*/ 	.byte	0x04, 0x11
        /*001a*/ 	.short	(.L_5 - .L_4)
	.align		4
.L_4:
        /*001c*/ 	.word	index@(triton_poi_fused_clone_1)
        /*0020*/ 	.word	0x00000000


	//----- nvinfo : EIATTR_MIN_STACK_SIZE
	.align		4
.L_5:
        /*0024*/ 	.byte	0x04, 0x12
        /*0026*/ 	.short	(.L_7 - .L_6)
	.align		4
.L_6:
        /*0028*/ 	.word	index@(triton_poi_fused_clone_1)
        /*002c*/ 	.word	0x00000000
.L_7:


//--------------------- .nv.info.triton_poi_fused_clone_1 --------------------------
	.section	.nv.info.triton_poi_fused_clone_1,"",@"SHT_CUDA_INFO"
	.sectionflags	@""
	.align	4


	//----- nvinfo : EIATTR_CUDA_API_VERSION
	.align		4
        /*0000*/ 	.byte	0x04, 0x37
        /*0002*/ 	.short	(.L_9 - .L_8)
.L_8:
        /*0004*/ 	.word	0x0000007c


	//----- nvinfo : EIATTR_KPARAM_INFO
	.align		4
.L_9:
        /*0008*/ 	.byte	0x04, 0x17
        /*000a*/ 	.short	(.L_11 - .L_10)
.L_10:
        /*000c*/ 	.word	0x00000000
        /*0010*/ 	.short	0x0002
        /*0012*/ 	.short	0x0010
        /*0014*/ 	.byte	0x00, 0xf0, 0x11, 0x00


	//----- nvinfo : EIATTR_KPARAM_INFO
	.align		4
.L_11:
        /*0018*/ 	.byte	0x04, 0x17
        /*001a*/ 	.short	(.L_13 - .L_12)
.L_12:
        /*001c*/ 	.word	0x00000000
        /*0020*/ 	.short	0x0001
        /*0022*/ 	.short	0x0008
        /*0024*/ 	.byte	0x00, 0xf4, 0x21, 0x00


	//----- nvinfo : EIATTR_KPARAM_INFO
	.align		4
.L_13:
        /*0028*/ 	.byte	0x04, 0x17
        /*002a*/ 	.short	(.L_15 - .L_14)
.L_14:
        /*002c*/ 	.word	0x00000000
        /*0030*/ 	.short	0x0000
        /*0032*/ 	.short	0x0000
        /*0034*/ 	.byte	0x00, 0xf4, 0x21, 0x00


	//----- nvinfo : EIATTR_SPARSE_MMA_MASK
	.align		4
.L_15:
        /*0038*/ 	.byte	0x03, 0x50
        /*003a*/ 	.short	0x0000


	//----- nvinfo : EIATTR_MAXREG_COUNT
	.align		4
        /*003c*/ 	.byte	0x03, 0x1b
        /*003e*/ 	.short	0x00ff


	//----- nvinfo : EIATTR_EXIT_INSTR_OFFSETS
	.align		4
        /*0040*/ 	.byte	0x04, 0x1c
        /*0042*/ 	.short	(.L_17 - .L_16)


	//   ....[0]....
.L_16:
        /*0044*/ 	.word	0x00000210


	//   ....[1]....
        /*0048*/ 	.word	0x00000230


	//----- nvinfo : EIATTR_REQNTID
	.align		4
.L_17:
        /*004c*/ 	.byte	0x04, 0x10
        /*004e*/ 	.short	(.L_19 - .L_18)
.L_18:
        /*0050*/ 	.word	0x00000020
        /*0054*/ 	.word	0x00000001
        /*0058*/ 	.word	0x00000001


	//----- nvinfo : EIATTR_CBANK_PARAM_SIZE
	.align		4
.L_19:
        /*005c*/ 	.byte	0x03, 0x19
        /*005e*/ 	.short	0x0014


	//----- nvinfo : EIATTR_PARAM_CBANK
	.align		4
        /*0060*/ 	.byte	0x04, 0x0a
        /*0062*/ 	.short	(.L_21 - .L_20)
	.align		4
.L_20:
        /*0064*/ 	.word	index@(.nv.constant0.triton_poi_fused_clone_1)
        /*0068*/ 	.short	0x0210
        /*006a*/ 	.short	0x0014


	//----- nvinfo : EIATTR_SW_WAR
	.align		4
.L_21:
        /*006c*/ 	.byte	0x04, 0x36
        /*006e*/ 	.short	(.L_23 - .L_22)
.L_22:
        /*0070*/ 	.word	0x00000008
.L_23:


//--------------------- .nv.callgraph             --------------------------
	.section	.nv.callgraph,"",@"SHT_CUDA_CALLGRAPH"
	.align	4
	.sectionentsize	8
	.align		4
        /*0000*/ 	.word	0x00000000
	.align		4
        /*0004*/ 	.word	0xffffffff
	.align		4
        /*0008*/ 	.word	0x00000000
	.align		4
        /*000c*/ 	.word	0xfffffffe
	.align		4
        /*0010*/ 	.word	0x00000000
	.align		4
        /*0014*/ 	.word	0xfffffffd
	.align		4
        /*0018*/ 	.word	0x00000000
	.align		4
        /*001c*/ 	.word	0xfffffffc


//--------------------- .text.triton_poi_fused_clone_1 --------------------------
	.section	.text.triton_poi_fused_clone_1,"ax",@progbits
	.align	128
        .global         triton_poi_fused_clone_1
        .type           triton_poi_fused_clone_1,@function
        .size           triton_poi_fused_clone_1,(.L_x_1 - triton_poi_fused_clone_1)
        .other          triton_poi_fused_clone_1,@"STO_CUDA_ENTRY STV_DEFAULT"
triton_poi_fused_clone_1:
.text.triton_poi_fused_clone_1:
[----:B------:R-:W0:Y:S02]  /*0000*/  LDC R1, c[0x0][0x28] ;  /* 0x00000a00ff017b82 */ /* 0x000e240000000800 */
[----:B------:R-:W1:Y:S01]  /*0010*/  S2R R3, SR_TID.X ;  /* 0x0000000000037919 */ /* 0x000e620000002100 */
[----:B------:R-:W-:Y:S01]  /*0020*/  ULDC.64 UR4, c[0x0][0x208] ;  /* 0x0000820000047ab9 */ /* 0x000fe20000000a00 */
[----:B------:R-:W2:Y:S01]  /*0030*/  S2R R2, SR_CTAID.X ;  /* 0x0000000000027919 */ /* 0x000ea20000002500 */
[----:B-1----:R-:W-:Y:S02]  /*0040*/  IMAD.SHL.U32 R3, R3, 0x2, RZ ;  /* 0x0000000203037824 */ /* 0x002fe400078e00ff */
[----:B--2---:R-:W-:Y:S01]  /*0050*/  IMAD.SHL.U32 R0, R2, 0x40, RZ ;  /* 0x0000004002007824 */ /* 0x004fe200078e00ff */
[--C-:B------:R-:W-:Y:S02]  /*0060*/  SHF.R.U32.HI R4, RZ, 0x19, R2.reuse ;  /* 0x00000019ff047819 */ /* 0x100fe40000011602 */
[----:B------:R-:W-:Y:S02]  /*0070*/  SHF.R.S32.HI R6, RZ, 0x19, R2 ;  /* 0x00000019ff067819 */ /* 0x000fe40000011402 */
[----:B------:R-:W-:Y:S01]  /*0080*/  LOP3.LUT R9, R0, 0x3e, R3, 0xf8, !PT ;  /* 0x0000003e00097812 */ /* 0x000fe200078ef803 */
[----:B------:R-:W-:Y:S01]  /*0090*/  VIADD R0, R0, 0x1 ;  /* 0x0000000100007836 */ /* 0x000fe20000000000 */
[----:B------:R-:W-:-:S02]  /*00a0*/  SGXT.U32 R3, R4, 0x1 ;  /* 0x000000010403781a */ /* 0x000fc40000000000 */
[----:B------:R-:W-:Y:S01]  /*00b0*/  SHF.R.S32.HI R2, RZ, 0x1, R9 ;  /* 0x00000001ff027819 */ /* 0x000fe20000011409 */
[----:B------:R-:W1:Y:S01]  /*00c0*/  LDC.64 R4, c[0x0][0x210] ;  /* 0x00008400ff047b82 */ /* 0x000e620000000a00 */
[----:B------:R-:W-:Y:S02]  /*00d0*/  SGXT R6, R6, 0x1 ;  /* 0x000000010606781a */ /* 0x000fe40000000200 */
[----:B------:R-:W-:Y:S01]  /*00e0*/  ISETP.GE.AND P0, PT, R9, 0x40, PT ;  /* 0x000000400900780c */ /* 0x000fe20003f06270 */
[--C-:B------:R-:W-:Y:S01]  /*00f0*/  IMAD.IADD R7, R2, 0x1, R3.reuse ;  /* 0x0000000102077824 */ /* 0x100fe200078e0203 */
[----:B------:R-:W-:Y:S01]  /*0100*/  LEA.HI R6, R6, R9, RZ, 0x2 ;  /* 0x0000000906067211 */ /* 0x000fe200078f10ff */
[----:B------:R-:W-:-:S03]  /*0110*/  IMAD.IADD R3, R0, 0x1, R3 ;  /* 0x0000000100037824 */ /* 0x000fc600078e0203 */
[----:B------:R-:W-:Y:S02]  /*0120*/  LOP3.LUT R7, R7, 0xfffffffe, RZ, 0xc0, !PT ;  /* 0xfffffffe07077812 */ /* 0x000fe400078ec0ff */
[----:B------:R-:W-:Y:S02]  /*0130*/  SHF.R.S32.HI R6, RZ, 0x2, R6 ;  /* 0x00000002ff067819 */ /* 0x000fe40000011406 */
[----:B------:R-:W-:Y:S01]  /*0140*/  LOP3.LUT R3, R3, 0xffffffc2, RZ, 0xc0, !PT ;  /* 0xffffffc203037812 */ /* 0x000fe200078ec0ff */
[----:B------:R-:W-:Y:S02]  /*0150*/  IMAD.IADD R7, R2, 0x1, -R7 ;  /* 0x0000000102077824 */ /* 0x000fe400078e0a07 */
[----:B------:R-:W-:Y:S02]  /*0160*/  IMAD.MOV.U32 R2, RZ, RZ, 0x3 ;  /* 0x00000003ff027424 */ /* 0x000fe400078e00ff */
[----:B------:R-:W-:-:S04]  /*0170*/  IMAD R7, R6, 0x3, R7 ;  /* 0x0000000306077824 */ /* 0x000fc800078e0207 */
[----:B------:R-:W-:-:S05]  /*0180*/  IMAD R7, R7, R2, 0x4 ;  /* 0x0000000407077424 */ /* 0x000fca00078e0202 */
[C---:B------:R-:W-:Y:S01]  /*0190*/  IADD3 R11, R7.reuse, R0, -R3 ;  /* 0x00000000070b7210 */ /* 0x040fe20007ffe803 */
[--C-:B-1----:R-:W-:Y:S02]  /*01a0*/  IMAD.WIDE R2, R7, 0x4, R4.reuse ;  /* 0x0000000407027825 */ /* 0x102fe400078e0204 */
[----:B------:R-:W1:Y:S02]  /*01b0*/  LDC.64 R6, c[0x0][0x218] ;  /* 0x00008600ff067b82 */ /* 0x000e640000000a00 */
[----:B------:R-:W-:Y:S01]  /*01c0*/  IMAD.WIDE R4, R11, 0x4, R4 ;  /* 0x000000040b047825 */ /* 0x000fe200078e0204 */
[----:B------:R-:W-:-:S06]  /*01d0*/  CS2R R10, SRZ ;  /* 0x00000000000a7805 */ /* 0x000fcc000001ff00 */
[----:B------:R2:W5:Y:S04]  /*01e0*/  @!P0 LDG.E R10, desc[UR4][R2.64] ;  /* 0x00000004020a8981 */ /* 0x000568000c1e1900 */
[----:B------:R2:W5:Y:S01]  /*01f0*/  @!P0 LDG.E R11, desc[UR4][R4.64] ;  /* 0x00000004040b8981 */ /* 0x000562000c1e1900 */
[----:B-1----:R-:W-:Y:S01]  /*0200*/  IMAD.WIDE R6, R9, 0x4, R6 ;  /* 0x0000000409067825 */ /* 0x002fe200078e0206 */
[----:B--2---:R-:W-:Y:S06]  /*0210*/  @P0 EXIT ;  /* 0x000000000000094d */ /* 0x004fec0003800000 */
[----:B-----5:R-:W-:Y:S01]  /*0220*/  STG.E.64 desc[UR4][R6.64], R10 ;  /* 0x0000000a06007986 */ /* 0x020fe2000c101b04 */
[----:B------:R-:W-:Y:S05]  /*0230*/  EXIT ;  /* 0x000000000000794d */ /* 0x000fea0003800000 */
.L_x_0:
[----:B------:R-:W-:-:S00]  /*0240*/  BRA `(.L_x_0) ;  /* 0xfffffffc00fc7947 */ /* 0x000fc0000383ffff */
[----:B------:R-:W-:-:S00]  /*0250*/  NOP ;  /* 0x0000000000007918 */ /* 0x000fc00000000000 */
        /* <DEDUP_REMOVED lines=10> */
.L_x_1:


//--------------------- .nv.constant0.triton_poi_fused_clone_1 --------------------------
	.section	.nv.constant0.triton_poi_fused_clone_1,"a",@progbits
	.sectionflags	@""
	.align	4
.nv.constant0.triton_poi_fused_clone_1:
	.zero		548
